//
// Generated by NVIDIA NVVM Compiler
//
// Compiler Build ID: CL-36424714
// Cuda compilation tools, release 13.0, V13.0.88
// Based on NVVM 20.0.0
//

.version 9.0
.target sm_100
.address_size 64

	// .globl	_Z6kernelPPcjS0_jPj

.visible .entry _Z6kernelPPcjS0_jPj(
	.param .u64 .ptr .align 1 _Z6kernelPPcjS0_jPj_param_0,
	.param .u32 _Z6kernelPPcjS0_jPj_param_1,
	.param .u64 .ptr .align 1 _Z6kernelPPcjS0_jPj_param_2,
	.param .u32 _Z6kernelPPcjS0_jPj_param_3,
	.param .u64 .ptr .align 1 _Z6kernelPPcjS0_jPj_param_4
)
{


	ret;

}


// ===== COMPILED SASS (sm_100) =====

	.target	sm_100

	.elftype	@"ET_EXEC"


//--------------------- .note.nv.tkinfo           --------------------------
	.section	.note.nv.tkinfo,"",@"SHT_NOTE"
	.sectionflags	@"SHF_NOTE_NV_TKINFO"
	.tkinfo
        /*0018*/ 	.word	0x00000002
        /*0030*/ 	.string	""
        /*0030*/ 	.string	"ptxas"
        /*0030*/ 	.string	"Cuda compilation tools, release 13.0, V13.0.88"
        /*0030*/ 	.string	"Build cuda_13.0.r13.0/compiler.36424714_0"
        /*0030*/ 	.string	"-arch sm_100 -m 64 "



//--------------------- .note.nv.cuinfo           --------------------------
	.section	.note.nv.cuinfo,"",@"SHT_NOTE"
	.sectionflags	@"SHF_NOTE_NV_CUINFO"
        /*0018*/ 	.short	0x0002
        /*001a*/ 	.short	0x0064
        /*001c*/ 	.short	0x0082
	.zero		2


//--------------------- .nv.info                  --------------------------
	.section	.nv.info,"",@"SHT_CUDA_INFO"
	.align	4


	//----- nvinfo : EIATTR_REGCOUNT
	.align		4
        /*0000*/ 	.byte	0x04, 0x2f
        /*0002*/ 	.short	(.L_1 - .L_0)
	.align		4
.L_0:
        /*0004*/ 	.word	index@(_Z6kernelPPcjS0_jPj)
        /*0008*/ 	.word	0x00000004


	//----- nvinfo : EIATTR_FRAME_SIZE
	.align		4
.L_1:
        /*000c*/ 	.byte	0x04, 0x11
        /*000e*/ 	.short	(.L_3 - .L_2)
	.align		4
.L_2:
        /*0010*/ 	.word	index@(_Z6kernelPPcjS0_jPj)
        /*0014*/ 	.word	0x00000000


	//----- nvinfo : EIATTR_MIN_STACK_SIZE
	.align		4
.L_3:
        /*0018*/ 	.byte	0x04, 0x12
        /*001a*/ 	.short	(.L_5 - .L_4)
	.align		4
.L_4:
        /*001c*/ 	.word	index@(_Z6kernelPPcjS0_jPj)
        /*0020*/ 	.word	0x00000000
.L_5:


//--------------------- .nv.compat                --------------------------
	.section	.nv.compat,"",@"SHT_CUDA_COMPAT_INFO"
	.align	4
        /*0000*/ 	.byte	0x02, 0x09, 0x00, 0x00, 0x02, 0x02, 0x01, 0x00, 0x02, 0x05, 0x05, 0x00, 0x03, 0x07, 0x01, 0x01
        /*0010*/ 	.byte	0x02, 0x03, 0x00, 0x00, 0x02, 0x06, 0x01, 0x00, 0x04, 0x0b, 0x08, 0x00, 0x09, 0x00, 0x00, 0x00
        /*0020*/ 	.byte	0x00, 0x00, 0x00, 0x00


//--------------------- .nv.info._Z6kernelPPcjS0_jPj --------------------------
	.section	.nv.info._Z6kernelPPcjS0_jPj,"",@"SHT_CUDA_INFO"
	.sectionflags	@""
	.align	4


	//----- nvinfo : EIATTR_CUDA_API_VERSION
	.align		4
        /*0000*/ 	.byte	0x04, 0x37
        /*0002*/ 	.short	(.L_7 - .L_6)
.L_6:
        /*0004*/ 	.word	0x00000082


	//----- nvinfo : EIATTR_KPARAM_INFO
	.align		4
.L_7:
        /*0008*/ 	.byte	0x04, 0x17
        /*000a*/ 	.short	(.L_9 - .L_8)
.L_8:
        /*000c*/ 	.word	0x00000000
        /*0010*/ 	.short	0x0004
        /*0012*/ 	.short	0x0020
        /*0014*/ 	.byte	0x00, 0xf5, 0x21, 0x00


	//----- nvinfo : EIATTR_KPARAM_INFO
	.align		4
.L_9:
        /*0018*/ 	.byte	0x04, 0x17
        /*001a*/ 	.short	(.L_11 - .L_10)
.L_10:
        /*001c*/ 	.word	0x00000000
        /*0020*/ 	.short	0x0003
        /*0022*/ 	.short	0x0018
        /*0024*/ 	.byte	0x00, 0xf0, 0x11, 0x00


	//----- nvinfo : EIATTR_KPARAM_INFO
	.align		4
.L_11:
        /*0028*/ 	.byte	0x04, 0x17
        /*002a*/ 	.short	(.L_13 - .L_12)
.L_12:
        /*002c*/ 	.word	0x00000000
        /*0030*/ 	.short	0x0002
        /*0032*/ 	.short	0x0010
        /*0034*/ 	.byte	0x00, 0xf5, 0x21, 0x00


	//----- nvinfo : EIATTR_KPARAM_INFO
	.align		4
.L_13:
        /*0038*/ 	.byte	0x04, 0x17
        /*003a*/ 	.short	(.L_15 - .L_14)
.L_14:
        /*003c*/ 	.word	0x00000000
        /*0040*/ 	.short	0x0001
        /*0042*/ 	.short	0x0008
        /*0044*/ 	.byte	0x00, 0xf0, 0x11, 0x00


	//----- nvinfo : EIATTR_KPARAM_INFO
	.align		4
.L_15:
        /*0048*/ 	.byte	0x04, 0x17
        /*004a*/ 	.short	(.L_17 - .L_16)
.L_16:
        /*004c*/ 	.word	0x00000000
        /*0050*/ 	.short	0x0000
        /*0052*/ 	.short	0x0000
        /*0054*/ 	.byte	0x00, 0xf5, 0x21, 0x00


	//----- nvinfo : EIATTR_SPARSE_MMA_MASK
	.align		4
.L_17:
        /*0058*/ 	.byte	0x03, 0x50
        /*005a*/ 	.short	0x0000


	//----- nvinfo : EIATTR_MAXREG_COUNT
	.align		4
        /*005c*/ 	.byte	0x03, 0x1b
        /*005e*/ 	.short	0x00ff


	//----- nvinfo : EIATTR_MERCURY_ISA_VERSION
	.align		4
        /*0060*/ 	.byte	0x03, 0x5f
        /*0062*/ 	.short	0x0101


	//----- nvinfo : EIATTR_VRC_CTA_INIT_COUNT
	.align		4
        /*0064*/ 	.byte	0x02, 0x4a
	.zero		1
	.zero		1


	//----- nvinfo : EIATTR_EXIT_INSTR_OFFSETS
	.align		4
        /*0068*/ 	.byte	0x04, 0x1c
        /*006a*/ 	.short	(.L_19 - .L_18)


	//   ....[0]....
.L_18:
        /*006c*/ 	.word	0x00000010


	//----- nvinfo : EIATTR_CBANK_PARAM_SIZE
	.align		4
.L_19:
        /*0070*/ 	.byte	0x03, 0x19
        /*0072*/ 	.short	0x0028


	//----- nvinfo : EIATTR_PARAM_CBANK
	.align		4
        /*0074*/ 	.byte	0x04, 0x0a
        /*0076*/ 	.short	(.L_21 - .L_20)
	.align		4
.L_20:
        /*0078*/ 	.word	index@(.nv.constant0._Z6kernelPPcjS0_jPj)
        /*007c*/ 	.short	0x0380
        /*007e*/ 	.short	0x0028


	//----- nvinfo : EIATTR_SW_WAR
	.align		4
.L_21:
        /*0080*/ 	.byte	0x04, 0x36
        /*0082*/ 	.short	(.L_23 - .L_22)
.L_22:
        /*0084*/ 	.word	0x00000008
.L_23:


//--------------------- .nv.callgraph             --------------------------
	.section	.nv.callgraph,"",@"SHT_CUDA_CALLGRAPH"
	.align	4
	.sectionentsize	8
	.align		4
        /*0000*/ 	.word	0x00000000
	.align		4
        /*0004*/ 	.word	0xffffffff
	.align		4
        /*0008*/ 	.word	0x00000000
	.align		4
        /*000c*/ 	.word	0xfffffffe
	.align		4
        /*0010*/ 	.word	0x00000000
	.align		4
        /*0014*/ 	.word	0xfffffffd
	.align		4
        /*0018*/ 	.word	0x00000000
	.align		4
        /*001c*/ 	.word	0xfffffffc


//--------------------- .text._Z6kernelPPcjS0_jPj --------------------------
	.section	.text._Z6kernelPPcjS0_jPj,"ax",@progbits
	.align	128
        .global         _Z6kernelPPcjS0_jPj
        .type           _Z6kernelPPcjS0_jPj,@function
        .size           _Z6kernelPPcjS0_jPj,(.L_x_1 - _Z6kernelPPcjS0_jPj)
        .other          _Z6kernelPPcjS0_jPj,@"STO_CUDA_ENTRY STV_DEFAULT"
_Z6kernelPPcjS0_jPj:
.text._Z6kernelPPcjS0_jPj:
[----:B------:R-:W-:Y:S01]  /*0000*/  LDC R1, c[0x0][0x37c] ;  /* 0x0000df00ff017b82 */ /* 0x000fe20000000800 */
[----:B------:R-:W-:Y:S05]  /*0010*/  EXIT ;  /* 0x000000000000794d */ /* 0x000fea0003800000 */
.L_x_0:
[----:B------:R-:W-:-:S00]  /*0020*/  BRA `(.L_x_0) ;  /* 0xfffffffc00fc7947 */ /* 0x000fc0000383ffff */
[----:B------:R-:W-:-:S00]  /*0030*/  NOP ;  /* 0x0000000000007918 */ /* 0x000fc00000000000 */
        /* <DEDUP_REMOVED lines=12> */
.L_x_1:


//--------------------- .nv.shared.reserved.0     --------------------------
	.section	.nv.shared.reserved.0,"aw",@nobits
	.weak		__nv_reservedSMEM_offset_0_alias
	.size		__nv_reservedSMEM_offset_0_alias, 0, 64
	.other		__nv_reservedSMEM_offset_0_alias,@"STO_CUDA_RESERVED_SHARED STV_DEFAULT"
__nv_reservedSMEM_offset_0_alias:
	.zero		0
	.zero		64


//--------------------- .nv.constant0._Z6kernelPPcjS0_jPj --------------------------
	.section	.nv.constant0._Z6kernelPPcjS0_jPj,"a",@progbits
	.sectionflags	@""
	.align	4
.nv.constant0._Z6kernelPPcjS0_jPj:
	.zero		936


//--------------------- SYMBOLS --------------------------

	.type		.nv.reservedSmem.offset0,@object
	.size		.nv.reservedSmem.offset0,0x4
